	.headerflags	@"EF_CUDA_TEXMODE_UNIFIED EF_CUDA_64BIT_ADDRESS EF_CUDA_ACCELERATORS EF_CUDA_SM90 EF_CUDA_VIRTUAL_SM(EF_CUDA_SM90)"
	.elftype	@"ET_EXEC"


//--------------------- .nv.info                  --------------------------
	.section	.nv.info,"",@"SHT_CUDA_INFO"
	.align	4


	//----- nvinfo : EIATTR_REGCOUNT
	.align		4
        /*0000*/ 	.byte	0x04, 0x2f
        /*0002*/ 	.short	(.L_1 - .L_0)
	.align		4
.L_0:
        /*0004*/ 	.word	index@(triton_poi_fused__prelu_kernel_convolution_30)
        /*0008*/ 	.word	0x00000014


	//----- nvinfo : EIATTR_MIN_STACK_SIZE
	.align		4
.L_1:
        /*000c*/ 	.byte	0x04, 0x12
        /*000e*/ 	.short	(.L_3 - .L_2)
	.align		4
.L_2:
        /*0010*/ 	.word	index@(triton_poi_fused__prelu_kernel_convolution_30)
        /*0014*/ 	.word	0x00000000


	//----- nvinfo : EIATTR_FRAME_SIZE
	.align		4
.L_3:
        /*0018*/ 	.byte	0x04, 0x11
        /*001a*/ 	.short	(.L_5 - .L_4)
	.align		4
.L_4:
        /*001c*/ 	.word	index@(triton_poi_fused__prelu_kernel_convolution_30)
        /*0020*/ 	.word	0x00000000


	//----- nvinfo : EIATTR_MIN_STACK_SIZE
	.align		4
.L_5:
        /*0024*/ 	.byte	0x04, 0x12
        /*0026*/ 	.short	(.L_7 - .L_6)
	.align		4
.L_6:
        /*0028*/ 	.word	index@(triton_poi_fused__prelu_kernel_convolution_30)
        /*002c*/ 	.word	0x00000000
.L_7:


//--------------------- .nv.info.triton_poi_fused__prelu_kernel_convolution_30 --------------------------
	.section	.nv.info.triton_poi_fused__prelu_kernel_convolution_30,"",@"SHT_CUDA_INFO"
	.sectionflags	@""
	.align	4


	//----- nvinfo : EIATTR_CUDA_API_VERSION
	.align		4
        /*0000*/ 	.byte	0x04, 0x37
        /*0002*/ 	.short	(.L_9 - .L_8)
.L_8:
        /*0004*/ 	.word	0x0000007c


	//----- nvinfo : EIATTR_KPARAM_INFO
	.align		4
.L_9:
        /*0008*/ 	.byte	0x04, 0x17
        /*000a*/ 	.short	(.L_11 - .L_10)
.L_10:
        /*000c*/ 	.word	0x00000000
        /*0010*/ 	.short	0x0004
        /*0012*/ 	.short	0x0020
        /*0014*/ 	.byte	0x00, 0xf0, 0x11, 0x00


	//----- nvinfo : EIATTR_KPARAM_INFO
	.align		4
.L_11:
        /*0018*/ 	.byte	0x04, 0x17
        /*001a*/ 	.short	(.L_13 - .L_12)
.L_12:
        /*001c*/ 	.word	0x00000000
        /*0020*/ 	.short	0x0003
        /*0022*/ 	.short	0x0018
        /*0024*/ 	.byte	0x00, 0xf4, 0x21, 0x00


	//----- nvinfo : EIATTR_KPARAM_INFO
	.align		4
.L_13:
        /*0028*/ 	.byte	0x04, 0x17
        /*002a*/ 	.short	(.L_15 - .L_14)
.L_14:
        /*002c*/ 	.word	0x00000000
        /*0030*/ 	.short	0x0002
        /*0032*/ 	.short	0x0010
        /*0034*/ 	.byte	0x00, 0xf4, 0x21, 0x00


	//----- nvinfo : EIATTR_KPARAM_INFO
	.align		4
.L_15:
        /*0038*/ 	.byte	0x04, 0x17
        /*003a*/ 	.short	(.L_17 - .L_16)
.L_16:
        /*003c*/ 	.word	0x00000000
        /*0040*/ 	.short	0x0001
        /*0042*/ 	.short	0x0008
        /*0044*/ 	.byte	0x00, 0xf4, 0x21, 0x00


	//----- nvinfo : EIATTR_KPARAM_INFO
	.align		4
.L_17:
        /*0048*/ 	.byte	0x04, 0x17
        /*004a*/ 	.short	(.L_19 - .L_18)
.L_18:
        /*004c*/ 	.word	0x00000000
        /*0050*/ 	.short	0x0000
        /*0052*/ 	.short	0x0000
        /*0054*/ 	.byte	0x00, 0xf4, 0x21, 0x00


	//----- nvinfo : EIATTR_SPARSE_MMA_MASK
	.align		4
.L_19:
        /*0058*/ 	.byte	0x03, 0x50
        /*005a*/ 	.short	0x0000


	//----- nvinfo : EIATTR_MAXREG_COUNT
	.align		4
        /*005c*/ 	.byte	0x03, 0x1b
        /*005e*/ 	.short	0x00ff


	//----- nvinfo : EIATTR_EXIT_INSTR_OFFSETS
	.align		4
        /*0060*/ 	.byte	0x04, 0x1c
        /*0062*/ 	.short	(.L_21 - .L_20)


	//   ....[0]....
.L_20:
        /*0064*/ 	.word	0x00000200


	//----- nvinfo : EIATTR_REQNTID
	.align		4
.L_21:
        /*0068*/ 	.byte	0x04, 0x10
        /*006a*/ 	.short	(.L_23 - .L_22)
.L_22:
        /*006c*/ 	.word	0x00000080
        /*0070*/ 	.word	0x00000001
        /*0074*/ 	.word	0x00000001


	//----- nvinfo : EIATTR_CBANK_PARAM_SIZE
	.align		4
.L_23:
        /*0078*/ 	.byte	0x03, 0x19
        /*007a*/ 	.short	0x0024


	//----- nvinfo : EIATTR_PARAM_CBANK
	.align		4
        /*007c*/ 	.byte	0x04, 0x0a
        /*007e*/ 	.short	(.L_25 - .L_24)
	.align		4
.L_24:
        /*0080*/ 	.word	index@(.nv.constant0.triton_poi_fused__prelu_kernel_convolution_30)
        /*0084*/ 	.short	0x0210
        /*0086*/ 	.short	0x0024


	//----- nvinfo : EIATTR_SW_WAR
	.align		4
.L_25:
        /*0088*/ 	.byte	0x04, 0x36
        /*008a*/ 	.short	(.L_27 - .L_26)
.L_26:
        /*008c*/ 	.word	0x00000008
.L_27:


//--------------------- .nv.callgraph             --------------------------
	.section	.nv.callgraph,"",@"SHT_CUDA_CALLGRAPH"
	.align	4
	.sectionentsize	8
	.align		4
        /*0000*/ 	.word	0x00000000
	.align		4
        /*0004*/ 	.word	0xffffffff
	.align		4
        /*0008*/ 	.word	0x00000000
	.align		4
        /*000c*/ 	.word	0xfffffffe
	.align		4
        /*0010*/ 	.word	0x00000000
	.align		4
        /*0014*/ 	.word	0xfffffffd
	.align		4
        /*0018*/ 	.word	0x00000000
	.align		4
        /*001c*/ 	.word	0xfffffffc


//--------------------- .text.triton_poi_fused__prelu_kernel_convolution_30 --------------------------
	.section	.text.triton_poi_fused__prelu_kernel_convolution_30,"ax",@progbits
	.align	128
        .global         triton_poi_fused__prelu_kernel_convolution_30
        .type           triton_poi_fused__prelu_kernel_convolution_30,@function
        .size           triton_poi_fused__prelu_kernel_convolution_30,(.L_x_1 - triton_poi_fused__prelu_kernel_convolution_30)
        .other          triton_poi_fused__prelu_kernel_convolution_30,@"STO_CUDA_ENTRY STV_DEFAULT"
triton_poi_fused__prelu_kernel_convolution_30:
.text.triton_poi_fused__prelu_kernel_convolution_30:
[----:B------:R-:W-:Y:S01]  /*0000*/  LDC R1, c[0x0][0x28] ;  /* 0x00000a00ff017b82 */ /* 0x000fe20000000800 */
[----:B------:R-:W1:Y:S07]  /*0010*/  S2R R0, SR_TID.X ;  /* 0x0000000000007919 */ /* 0x000e6e0000002100 */
[----:B------:R-:W2:Y:S01]  /*0020*/  LDC.64 R4, c[0x0][0x218] ;  /* 0x00008600ff047b82 */ /* 0x000ea20000000a00 */
[----:B------:R-:W-:Y:S01]  /*0030*/  ULDC.64 UR4, c[0x0][0x208] ;  /* 0x0000820000047ab9 */ /* 0x000fe20000000a00 */
[----:B------:R-:W3:Y:S06]  /*0040*/  S2R R11, SR_CTAID.X ;  /* 0x00000000000b7919 */ /* 0x000eec0000002500 */
[----:B------:R-:W4:Y:S01]  /*0050*/  LDC.64 R2, c[0x0][0x210] ;  /* 0x00008400ff027b82 */ /* 0x000f220000000a00 */
[----:B-1----:R-:W-:Y:S01]  /*0060*/  IMAD.SHL.U32 R0, R0, 0x2, RZ ;  /* 0x0000000200007824 */ /* 0x002fe200078e00ff */
[----:B---3--:R-:W-:-:S04]  /*0070*/  SHF.R.S32.HI R6, RZ, 0x17, R11 ;  /* 0x00000017ff067819 */ /* 0x008fc8000001140b */
[----:B------:R-:W-:-:S04]  /*0080*/  LOP3.LUT R0, R0, 0xfe, RZ, 0xc0, !PT ;  /* 0x000000fe00007812 */ /* 0x000fc800078ec0ff */
[----:B------:R-:W-:Y:S02]  /*0090*/  LEA R11, R11, R0, 0x8 ;  /* 0x000000000b0b7211 */ /* 0x000fe400078e40ff */
[----:B------:R-:W-:Y:S02]  /*00a0*/  SGXT R0, R6, 0x1 ;  /* 0x000000010600781a */ /* 0x000fe40000000200 */
[----:B------:R-:W1:Y:S01]  /*00b0*/  LDC.64 R6, c[0x0][0x220] ;  /* 0x00008800ff067b82 */ /* 0x000e620000000a00 */
[----:B----4-:R-:W-:Y:S01]  /*00c0*/  IMAD.WIDE R2, R11, 0x4, R2 ;  /* 0x000000040b027825 */ /* 0x010fe200078e0202 */
[----:B------:R-:W-:-:S04]  /*00d0*/  LEA.HI R0, R0, R11, RZ, 0x4 ;  /* 0x0000000b00007211 */ /* 0x000fc800078f20ff */
[----:B------:R-:W-:Y:S01]  /*00e0*/  LOP3.LUT R0, R0, 0xfffffff0, RZ, 0xc0, !PT ;  /* 0xfffffff000007812 */ /* 0x000fe200078ec0ff */
[----:B------:R-:W3:Y:S04]  /*00f0*/  LDG.E.64 R12, desc[UR4][R2.64] ;  /* 0x00000004020c7981 */ /* 0x000ee8000c1e1b00 */
[----:B------:R-:W-:-:S04]  /*0100*/  IMAD.IADD R9, R11, 0x1, -R0 ;  /* 0x000000010b097824 */ /* 0x000fc800078e0a00 */
[----:B--2---:R-:W-:Y:S02]  /*0110*/  IMAD.WIDE R4, R9, 0x4, R4 ;  /* 0x0000000409047825 */ /* 0x004fe400078e0204 */
[----:B------:R-:W2:Y:S04]  /*0120*/  LDC.64 R8, c[0x0][0x228] ;  /* 0x00008a00ff087b82 */ /* 0x000ea80000000a00 */
[----:B------:R-:W3:Y:S04]  /*0130*/  LDG.E.EL.64 R4, desc[UR4][R4.64] ;  /* 0x0000000404047981 */ /* 0x000ee8000c2e1b00 */
[----:B-1----:R-:W4:Y:S01]  /*0140*/  LDG.E R6, desc[UR4][R6.64] ;  /* 0x0000000406067981 */ /* 0x002f22000c1e1900 */
[----:B--2---:R-:W-:-:S04]  /*0150*/  IMAD.WIDE R8, R11, 0x4, R8 ;  /* 0x000000040b087825 */ /* 0x004fc800078e0208 */
[C---:B---3--:R-:W-:Y:S01]  /*0160*/  FADD R14, R12.reuse, R4 ;  /* 0x000000040c0e7221 */ /* 0x048fe20000000000 */
[C---:B------:R-:W-:Y:S01]  /*0170*/  FADD R15, R13.reuse, R5 ;  /* 0x000000050d0f7221 */ /* 0x040fe20000000000 */
[----:B------:R-:W-:Y:S02]  /*0180*/  FSETP.GT.AND P0, PT, R12, -R4, PT ;  /* 0x800000040c00720b */ /* 0x000fe40003f04000 */
[C---:B----4-:R-:W-:Y:S01]  /*0190*/  FMUL R17, R6.reuse, R14 ;  /* 0x0000000e06117220 */ /* 0x050fe20000400000 */
[----:B------:R-:W-:Y:S01]  /*01a0*/  FMUL R0, R6, R15 ;  /* 0x0000000f06007220 */ /* 0x000fe20000400000 */
[----:B------:R-:W-:-:S03]  /*01b0*/  FSETP.GT.AND P1, PT, R13, -R5, PT ;  /* 0x800000050d00720b */ /* 0x000fc60003f24000 */
[----:B------:R-:W-:Y:S02]  /*01c0*/  FSEL R10, R14, R17, P0 ;  /* 0x000000110e0a7208 */ /* 0x000fe40000000000 */
[----:B------:R-:W-:Y:S01]  /*01d0*/  FSEL R11, R15, R0, P1 ;  /* 0x000000000f0b7208 */ /* 0x000fe20000800000 */
[----:B------:R-:W-:Y:S04]  /*01e0*/  STG.E.64 desc[UR4][R2.64], R14 ;  /* 0x0000000e02007986 */ /* 0x000fe8000c101b04 */
[----:B------:R-:W-:Y:S01]  /*01f0*/  STG.E.64 desc[UR4][R8.64], R10 ;  /* 0x0000000a08007986 */ /* 0x000fe2000c101b04 */
[----:B------:R-:W-:Y:S05]  /*0200*/  EXIT ;  /* 0x000000000000794d */ /* 0x000fea0003800000 */
.L_x_0:
[----:B------:R-:W-:-:S00]  /*0210*/  BRA `(.L_x_0) ;  /* 0xfffffffc00fc7947 */ /* 0x000fc0000383ffff */
[----:B------:R-:W-:-:S00]  /*0220*/  NOP ;  /* 0x0000000000007918 */ /* 0x000fc00000000000 */
        /* <DEDUP_REMOVED lines=13> */
.L_x_1:


//--------------------- .nv.constant0.triton_poi_fused__prelu_kernel_convolution_30 --------------------------
	.section	.nv.constant0.triton_poi_fused__prelu_kernel_convolution_30,"a",@progbits
	.sectionflags	@""
	.align	4
.nv.constant0.triton_poi_fused__prelu_kernel_convolution_30:
	.zero		564
